	.headerflags	@"EF_CUDA_TEXMODE_UNIFIED EF_CUDA_64BIT_ADDRESS EF_CUDA_ACCELERATORS EF_CUDA_SM90 EF_CUDA_VIRTUAL_SM(EF_CUDA_SM90)"
	.elftype	@"ET_EXEC"


//--------------------- .nv.info                  --------------------------
	.section	.nv.info,"",@"SHT_CUDA_INFO"
	.align	4


	//----- nvinfo : EIATTR_REGCOUNT
	.align		4
        /*0000*/ 	.byte	0x04, 0x2f
        /*0002*/ 	.short	(.L_1 - .L_0)
	.align		4
.L_0:
        /*0004*/ 	.word	index@(triton_poi_fused_cat_21)
        /*0008*/ 	.word	0x00000017


	//----- nvinfo : EIATTR_MIN_STACK_SIZE
	.align		4
.L_1:
        /*000c*/ 	.byte	0x04, 0x12
        /*000e*/ 	.short	(.L_3 - .L_2)
	.align		4
.L_2:
        /*0010*/ 	.word	index@(triton_poi_fused_cat_21)
        /*0014*/ 	.word	0x00000000


	//----- nvinfo : EIATTR_FRAME_SIZE
	.align		4
.L_3:
        /*0018*/ 	.byte	0x04, 0x11
        /*001a*/ 	.short	(.L_5 - .L_4)
	.align		4
.L_4:
        /*001c*/ 	.word	index@(triton_poi_fused_cat_21)
        /*0020*/ 	.word	0x00000000


	//----- nvinfo : EIATTR_MIN_STACK_SIZE
	.align		4
.L_5:
        /*0024*/ 	.byte	0x04, 0x12
        /*0026*/ 	.short	(.L_7 - .L_6)
	.align		4
.L_6:
        /*0028*/ 	.word	index@(triton_poi_fused_cat_21)
        /*002c*/ 	.word	0x00000000
.L_7:


//--------------------- .nv.info.triton_poi_fused_cat_21 --------------------------
	.section	.nv.info.triton_poi_fused_cat_21,"",@"SHT_CUDA_INFO"
	.sectionflags	@""
	.align	4


	//----- nvinfo : EIATTR_CUDA_API_VERSION
	.align		4
        /*0000*/ 	.byte	0x04, 0x37
        /*0002*/ 	.short	(.L_9 - .L_8)
.L_8:
        /*0004*/ 	.word	0x0000007c


	//----- nvinfo : EIATTR_KPARAM_INFO
	.align		4
.L_9:
        /*0008*/ 	.byte	0x04, 0x17
        /*000a*/ 	.short	(.L_11 - .L_10)
.L_10:
        /*000c*/ 	.word	0x00000000
        /*0010*/ 	.short	0x0005
        /*0012*/ 	.short	0x0028
        /*0014*/ 	.byte	0x00, 0xf0, 0x11, 0x00


	//----- nvinfo : EIATTR_KPARAM_INFO
	.align		4
.L_11:
        /*0018*/ 	.byte	0x04, 0x17
        /*001a*/ 	.short	(.L_13 - .L_12)
.L_12:
        /*001c*/ 	.word	0x00000000
        /*0020*/ 	.short	0x0004
        /*0022*/ 	.short	0x0020
        /*0024*/ 	.byte	0x00, 0xf4, 0x21, 0x00


	//----- nvinfo : EIATTR_KPARAM_INFO
	.align		4
.L_13:
        /*0028*/ 	.byte	0x04, 0x17
        /*002a*/ 	.short	(.L_15 - .L_14)
.L_14:
        /*002c*/ 	.word	0x00000000
        /*0030*/ 	.short	0x0003
        /*0032*/ 	.short	0x0018
        /*0034*/ 	.byte	0x00, 0xf4, 0x21, 0x00


	//----- nvinfo : EIATTR_KPARAM_INFO
	.align		4
.L_15:
        /*0038*/ 	.byte	0x04, 0x17
        /*003a*/ 	.short	(.L_17 - .L_16)
.L_16:
        /*003c*/ 	.word	0x00000000
        /*0040*/ 	.short	0x0002
        /*0042*/ 	.short	0x0010
        /*0044*/ 	.byte	0x00, 0xf4, 0x21, 0x00


	//----- nvinfo : EIATTR_KPARAM_INFO
	.align		4
.L_17:
        /*0048*/ 	.byte	0x04, 0x17
        /*004a*/ 	.short	(.L_19 - .L_18)
.L_18:
        /*004c*/ 	.word	0x00000000
        /*0050*/ 	.short	0x0001
        /*0052*/ 	.short	0x0008
        /*0054*/ 	.byte	0x00, 0xf4, 0x21, 0x00


	//----- nvinfo : EIATTR_KPARAM_INFO
	.align		4
.L_19:
        /*0058*/ 	.byte	0x04, 0x17
        /*005a*/ 	.short	(.L_21 - .L_20)
.L_20:
        /*005c*/ 	.word	0x00000000
        /*0060*/ 	.short	0x0000
        /*0062*/ 	.short	0x0000
        /*0064*/ 	.byte	0x00, 0xf4, 0x21, 0x00


	//----- nvinfo : EIATTR_SPARSE_MMA_MASK
	.align		4
.L_21:
        /*0068*/ 	.byte	0x03, 0x50
        /*006a*/ 	.short	0x0000


	//----- nvinfo : EIATTR_MAXREG_COUNT
	.align		4
        /*006c*/ 	.byte	0x03, 0x1b
        /*006e*/ 	.short	0x00ff


	//----- nvinfo : EIATTR_EXIT_INSTR_OFFSETS
	.align		4
        /*0070*/ 	.byte	0x04, 0x1c
        /*0072*/ 	.short	(.L_23 - .L_22)


	//   ....[0]....
.L_22:
        /*0074*/ 	.word	0x00000440


	//----- nvinfo : EIATTR_REQNTID
	.align		4
.L_23:
        /*0078*/ 	.byte	0x04, 0x10
        /*007a*/ 	.short	(.L_25 - .L_24)
.L_24:
        /*007c*/ 	.word	0x00000100
        /*0080*/ 	.word	0x00000001
        /*0084*/ 	.word	0x00000001


	//----- nvinfo : EIATTR_CBANK_PARAM_SIZE
	.align		4
.L_25:
        /*0088*/ 	.byte	0x03, 0x19
        /*008a*/ 	.short	0x002c


	//----- nvinfo : EIATTR_PARAM_CBANK
	.align		4
        /*008c*/ 	.byte	0x04, 0x0a
        /*008e*/ 	.short	(.L_27 - .L_26)
	.align		4
.L_26:
        /*0090*/ 	.word	index@(.nv.constant0.triton_poi_fused_cat_21)
        /*0094*/ 	.short	0x0210
        /*0096*/ 	.short	0x002c


	//----- nvinfo : EIATTR_SW_WAR
	.align		4
.L_27:
        /*0098*/ 	.byte	0x04, 0x36
        /*009a*/ 	.short	(.L_29 - .L_28)
.L_28:
        /*009c*/ 	.word	0x00000008
.L_29:


//--------------------- .nv.callgraph             --------------------------
	.section	.nv.callgraph,"",@"SHT_CUDA_CALLGRAPH"
	.align	4
	.sectionentsize	8
	.align		4
        /*0000*/ 	.word	0x00000000
	.align		4
        /*0004*/ 	.word	0xffffffff
	.align		4
        /*0008*/ 	.word	0x00000000
	.align		4
        /*000c*/ 	.word	0xfffffffe
	.align		4
        /*0010*/ 	.word	0x00000000
	.align		4
        /*0014*/ 	.word	0xfffffffd
	.align		4
        /*0018*/ 	.word	0x00000000
	.align		4
        /*001c*/ 	.word	0xfffffffc


//--------------------- .text.triton_poi_fused_cat_21 --------------------------
	.section	.text.triton_poi_fused_cat_21,"ax",@progbits
	.align	128
        .global         triton_poi_fused_cat_21
        .type           triton_poi_fused_cat_21,@function
        .size           triton_poi_fused_cat_21,(.L_x_1 - triton_poi_fused_cat_21)
        .other          triton_poi_fused_cat_21,@"STO_CUDA_ENTRY STV_DEFAULT"
triton_poi_fused_cat_21:
.text.triton_poi_fused_cat_21:
[----:B------:R-:W-:Y:S01]  /*0000*/  LDC R1, c[0x0][0x28] ;  /* 0x00000a00ff017b82 */ /* 0x000fe20000000800 */
[----:B------:R-:W1:Y:S01]  /*0010*/  S2R R0, SR_TID.X ;  /* 0x0000000000007919 */ /* 0x000e620000002100 */
[----:B------:R-:W-:Y:S01]  /*0020*/  ULDC.64 UR6, c[0x0][0x220] ;  /* 0x0000880000067ab9 */ /* 0x000fe20000000a00 */
[----:B------:R-:W-:Y:S01]  /*0030*/  ULDC.64 UR8, c[0x0][0x228] ;  /* 0x00008a0000087ab9 */ /* 0x000fe20000000a00 */
[----:B------:R-:W-:Y:S01]  /*0040*/  IMAD.MOV.U32 R20, RZ, RZ, RZ ;  /* 0x000000ffff147224 */ /* 0x000fe200078e00ff */
[----:B------:R-:W2:Y:S01]  /*0050*/  S2R R3, SR_CTAID.X ;  /* 0x0000000000037919 */ /* 0x000ea20000002500 */
[----:B------:R-:W-:Y:S01]  /*0060*/  ULDC.64 UR4, c[0x0][0x208] ;  /* 0x0000820000047ab9 */ /* 0x000fe20000000a00 */
[----:B-1----:R-:W-:-:S05]  /*0070*/  IMAD.SHL.U32 R0, R0, 0x2, RZ ;  /* 0x0000000200007824 */ /* 0x002fca00078e00ff */
[----:B------:R-:W-:-:S05]  /*0080*/  LOP3.LUT R0, R0, 0x1fe, RZ, 0xc0, !PT ;  /* 0x000001fe00007812 */ /* 0x000fca00078ec0ff */
[----:B--2---:R-:W-:-:S04]  /*0090*/  IMAD R0, R3, 0x200, R0 ;  /* 0x0000020003007824 */ /* 0x004fc800078e0200 */
[----:B------:R-:W-:Y:S01]  /*00a0*/  IMAD.HI R8, R0, 0x2aaaaaab, RZ ;  /* 0x2aaaaaab00087827 */ /* 0x000fe200078e02ff */
[----:B------:R-:W-:-:S04]  /*00b0*/  SHF.R.S32.HI R3, RZ, 0x1f, R0 ;  /* 0x0000001fff037819 */ /* 0x000fc80000011400 */
[----:B------:R-:W-:Y:S02]  /*00c0*/  LEA.HI R4, R3, R0, RZ, 0x8 ;  /* 0x0000000003047211 */ /* 0x000fe400078f40ff */
[----:B------:R-:W-:Y:S01]  /*00d0*/  SHF.R.U32.HI R11, RZ, 0x1f, R8 ;  /* 0x0000001fff0b7819 */ /* 0x000fe20000011608 */
[----:B------:R-:W1:Y:S01]  /*00e0*/  LDC.64 R2, c[0x0][0x210] ;  /* 0x00008400ff027b82 */ /* 0x000e620000000a00 */
[----:B------:R-:W-:Y:S02]  /*00f0*/  SHF.R.S32.HI R7, RZ, 0x8, R4 ;  /* 0x00000008ff077819 */ /* 0x000fe40000011404 */
[----:B------:R-:W-:Y:S02]  /*0100*/  LOP3.LUT R9, R4, 0xffffff00, RZ, 0xc0, !PT ;  /* 0xffffff0004097812 */ /* 0x000fe400078ec0ff */
[----:B------:R-:W-:Y:S01]  /*0110*/  LEA.HI.SX32 R11, R8, R11, 0x13 ;  /* 0x0000000b080b7211 */ /* 0x000fe200078f9aff */
[----:B------:R-:W-:-:S04]  /*0120*/  IMAD.HI R5, R7, 0x2aaaaaab, RZ ;  /* 0x2aaaaaab07057827 */ /* 0x000fc800078e02ff */
[----:B------:R-:W-:Y:S01]  /*0130*/  IMAD.IADD R9, R0, 0x1, -R9 ;  /* 0x0000000100097824 */ /* 0x000fe200078e0a09 */
[----:B------:R-:W-:-:S03]  /*0140*/  SHF.R.U32.HI R6, RZ, 0x1f, R5 ;  /* 0x0000001fff067819 */ /* 0x000fc60000011605 */
[----:B------:R-:W-:Y:S01]  /*0150*/  IMAD R9, R11, 0x4000, R9 ;  /* 0x000040000b097824 */ /* 0x000fe200078e0209 */
[----:B------:R-:W-:Y:S02]  /*0160*/  LEA.HI R6, R5, R6, RZ, 0x1b ;  /* 0x0000000605067211 */ /* 0x000fe400078fd8ff */
[----:B------:R-:W2:Y:S02]  /*0170*/  LDC.64 R4, c[0x0][0x218] ;  /* 0x00008600ff047b82 */ /* 0x000ea40000000a00 */
[----:B------:R-:W-:Y:S01]  /*0180*/  SHF.R.S32.HI R15, RZ, 0x1f, R9 ;  /* 0x0000001fff0f7819 */ /* 0x000fe20000011409 */
[----:B------:R-:W-:Y:S02]  /*0190*/  IMAD R7, R6, -0xc0, R7 ;  /* 0xffffff4006077824 */ /* 0x000fe400078e0207 */
[----:B------:R-:W-:Y:S02]  /*01a0*/  IMAD R6, R11, -0xc000, R0 ;  /* 0xffff40000b067824 */ /* 0x000fe400078e0200 */
[C---:B------:R-:W-:Y:S01]  /*01b0*/  IMAD.SHL.U32 R8, R7.reuse, 0x100, RZ ;  /* 0x0000010007087824 */ /* 0x040fe200078e00ff */
[----:B------:R-:W-:Y:S01]  /*01c0*/  LOP3.LUT R10, R7, 0xffffffc0, RZ, 0xc0, !PT ;  /* 0xffffffc0070a7812 */ /* 0x000fe200078ec0ff */
[----:B------:R-:W-:Y:S01]  /*01d0*/  IMAD R13, R11, 0x4000, R6 ;  /* 0x000040000b0d7824 */ /* 0x000fe200078e0206 */
[----:B------:R-:W-:Y:S01]  /*01e0*/  ISETP.GT.AND P2, PT, R7, 0x7f, PT ;  /* 0x0000007f0700780c */ /* 0x000fe20003f44270 */
[----:B------:R-:W-:Y:S01]  /*01f0*/  IMAD.MOV.U32 R6, RZ, RZ, RZ ;  /* 0x000000ffff067224 */ /* 0x000fe200078e00ff */
[----:B------:R-:W-:Y:S01]  /*0200*/  IADD3 R9, P1, R8, R9, RZ ;  /* 0x0000000908097210 */ /* 0x000fe20007f3e0ff */
[----:B-1----:R-:W-:Y:S01]  /*0210*/  IMAD.WIDE R12, R13, 0x4, R2 ;  /* 0x000000040d0c7825 */ /* 0x002fe200078e0202 */
[----:B------:R-:W-:-:S02]  /*0220*/  ISETP.NE.AND P0, PT, R10, 0x40, PT ;  /* 0x000000400a00780c */ /* 0x000fc40003f05270 */
[----:B------:R-:W-:Y:S02]  /*0230*/  CS2R R2, SRZ ;  /* 0x0000000000027805 */ /* 0x000fe4000001ff00 */
[----:B------:R-:W-:Y:S01]  /*0240*/  LEA.HI.X.SX32 R8, R8, R15, 0x1, P1 ;  /* 0x0000000f08087211 */ /* 0x000fe200008f0eff */
[----:B------:R-:W-:Y:S01]  /*0250*/  IMAD.SHL.U32 R18, R9, 0x4, RZ ;  /* 0x0000000409127824 */ /* 0x000fe200078e00ff */
[C---:B------:R-:W-:Y:S01]  /*0260*/  ISETP.GE.AND P1, PT, R7.reuse, 0x40, PT ;  /* 0x000000400700780c */ /* 0x040fe20003f26270 */
[----:B------:R-:W1:Y:S03]  /*0270*/  LDC.64 R10, c[0x0][0x230] ;  /* 0x00008c00ff0a7b82 */ /* 0x000e660000000a00 */
[----:B------:R-:W-:Y:S01]  /*0280*/  IADD3 R16, P3, R18, UR6, RZ ;  /* 0x0000000612107c10 */ /* 0x000fe2000ff7e0ff */
[----:B--2---:R-:W-:Y:S01]  /*0290*/  IMAD.WIDE R14, R7, 0x4, R4 ;  /* 0x00000004070e7825 */ /* 0x004fe200078e0204 */
[----:B------:R-:W-:-:S02]  /*02a0*/  SHF.L.U64.HI R4, R9, 0x2, R8 ;  /* 0x0000000209047819 */ /* 0x000fc40000010208 */
[----:B------:R-:W-:Y:S02]  /*02b0*/  IADD3 R18, P4, R18, UR8, RZ ;  /* 0x0000000812127c10 */ /* 0x000fe4000ff9e0ff */
[----:B------:R-:W-:Y:S02]  /*02c0*/  IADD3.X R17, R4, UR7, RZ, P3, !PT ;  /* 0x0000000704117c10 */ /* 0x000fe40009ffe4ff */
[----:B------:R-:W-:Y:S01]  /*02d0*/  IADD3.X R19, R4, UR9, RZ, P4, !PT ;  /* 0x0000000904137c10 */ /* 0x000fe2000a7fe4ff */
[----:B------:R-:W2:Y:S01]  /*02e0*/  @!P1 LDG.E.EL R6, desc[UR4][R14.64] ;  /* 0x000000040e069981 */ /* 0x000ea2000c2e1900 */
[----:B------:R-:W-:-:S03]  /*02f0*/  CS2R R4, SRZ ;  /* 0x0000000000047805 */ /* 0x000fc6000001ff00 */
[----:B------:R-:W3:Y:S01]  /*0300*/  @!P1 LDG.E.64 R2, desc[UR4][R12.64] ;  /* 0x000000040c029981 */ /* 0x000ee2000c1e1b00 */
[----:B------:R-:W-:-:S03]  /*0310*/  CS2R R8, SRZ ;  /* 0x0000000000087805 */ /* 0x000fc6000001ff00 */
[----:B------:R-:W4:Y:S04]  /*0320*/  @!P1 LDG.E.EL R20, desc[UR4][R14.64] ;  /* 0x000000040e149981 */ /* 0x000f28000c2e1900 */
[----:B------:R-:W5:Y:S04]  /*0330*/  @!P0 LDG.E.64 R4, desc[UR4][R16.64+-0x10000] ;  /* 0xff00000410048981 */ /* 0x000f68000c1e1b00 */
[----:B------:R-:W5:Y:S01]  /*0340*/  @P2 LDG.E.64 R8, desc[UR4][R18.64+-0x20000] ;  /* 0xfe00000412082981 */ /* 0x000f62000c1e1b00 */
[----:B------:R-:W-:Y:S01]  /*0350*/  ISETP.GE.AND P3, PT, R7, 0x80, PT ;  /* 0x000000800700780c */ /* 0x000fe20003f66270 */
[----:B-1----:R-:W-:Y:S01]  /*0360*/  IMAD.WIDE R10, R0, 0x4, R10 ;  /* 0x00000004000a7825 */ /* 0x002fe200078e020a */
[----:B--2---:R-:W-:-:S02]  /*0370*/  SEL R7, R6, RZ, !P1 ;  /* 0x000000ff06077207 */ /* 0x004fc40004800000 */
[----:B---3--:R-:W-:Y:S02]  /*0380*/  SEL R2, R2, RZ, !P1 ;  /* 0x000000ff02027207 */ /* 0x008fe40004800000 */
[----:B------:R-:W-:Y:S02]  /*0390*/  SEL R3, R3, RZ, !P1 ;  /* 0x000000ff03037207 */ /* 0x000fe40004800000 */
[----:B----4-:R-:W-:Y:S01]  /*03a0*/  SEL R20, R20, RZ, !P1 ;  /* 0x000000ff14147207 */ /* 0x010fe20004800000 */
[----:B------:R-:W-:Y:S01]  /*03b0*/  FADD R2, R2, R7 ;  /* 0x0000000702027221 */ /* 0x000fe20000000000 */
[----:B-----5:R-:W-:-:S03]  /*03c0*/  SEL R7, R4, RZ, !P0 ;  /* 0x000000ff04077207 */ /* 0x020fc60004000000 */
[----:B------:R-:W-:Y:S01]  /*03d0*/  FADD R3, R3, R20 ;  /* 0x0000001403037221 */ /* 0x000fe20000000000 */
[----:B------:R-:W-:Y:S02]  /*03e0*/  SEL R4, R5, RZ, !P0 ;  /* 0x000000ff05047207 */ /* 0x000fe40004000000 */
[----:B------:R-:W-:Y:S02]  /*03f0*/  SEL R8, R8, RZ, P2 ;  /* 0x000000ff08087207 */ /* 0x000fe40001000000 */
[----:B------:R-:W-:Y:S02]  /*0400*/  SEL R9, R9, RZ, P2 ;  /* 0x000000ff09097207 */ /* 0x000fe40001000000 */
[----:B------:R-:W-:Y:S02]  /*0410*/  @!P3 SEL R8, R2, R7, !P1 ;  /* 0x000000070208b207 */ /* 0x000fe40004800000 */
[----:B------:R-:W-:-:S05]  /*0420*/  @!P3 SEL R9, R3, R4, !P1 ;  /* 0x000000040309b207 */ /* 0x000fca0004800000 */
[----:B------:R-:W-:Y:S01]  /*0430*/  STG.E.64 desc[UR4][R10.64], R8 ;  /* 0x000000080a007986 */ /* 0x000fe2000c101b04 */
[----:B------:R-:W-:Y:S05]  /*0440*/  EXIT ;  /* 0x000000000000794d */ /* 0x000fea0003800000 */
.L_x_0:
[----:B------:R-:W-:-:S00]  /*0450*/  BRA `(.L_x_0) ;  /* 0xfffffffc00fc7947 */ /* 0x000fc0000383ffff */
[----:B------:R-:W-:-:S00]  /*0460*/  NOP ;  /* 0x0000000000007918 */ /* 0x000fc00000000000 */
        /* <DEDUP_REMOVED lines=9> */
.L_x_1:


//--------------------- .nv.constant0.triton_poi_fused_cat_21 --------------------------
	.section	.nv.constant0.triton_poi_fused_cat_21,"a",@progbits
	.sectionflags	@""
	.align	4
.nv.constant0.triton_poi_fused_cat_21:
	.zero		572
